//
// Generated by NVIDIA NVVM Compiler
//
// Compiler Build ID: CL-36424714
// Cuda compilation tools, release 13.0, V13.0.88
// Based on NVVM 20.0.0
//

.version 9.0
.target sm_100
.address_size 64

	// .globl	_Z5daxpyPdS_S_i

.visible .entry _Z5daxpyPdS_S_i(
	.param .u64 .ptr .align 1 _Z5daxpyPdS_S_i_param_0,
	.param .u64 .ptr .align 1 _Z5daxpyPdS_S_i_param_1,
	.param .u64 .ptr .align 1 _Z5daxpyPdS_S_i_param_2,
	.param .u32 _Z5daxpyPdS_S_i_param_3
)
{
	.reg .pred 	%p<7>;
	.reg .b32 	%r<31>;
	.reg .b64 	%rd<25>;
	.reg .b64 	%fd<16>;

	ld.param.u64 	%rd4, [_Z5daxpyPdS_S_i_param_0];
	ld.param.u64 	%rd5, [_Z5daxpyPdS_S_i_param_1];
	ld.param.u64 	%rd6, [_Z5daxpyPdS_S_i_param_2];
	ld.param.u32 	%r12, [_Z5daxpyPdS_S_i_param_3];
	cvta.to.global.u64 	%rd1, %rd6;
	cvta.to.global.u64 	%rd2, %rd5;
	cvta.to.global.u64 	%rd3, %rd4;
	mov.u32 	%r13, %nctaid.x;
	mov.u32 	%r14, %ntid.x;
	mul.lo.s32 	%r1, %r13, %r14;
	mov.u32 	%r15, %ctaid.x;
	mov.u32 	%r16, %tid.x;
	mad.lo.s32 	%r29, %r15, %r14, %r16;
	setp.ge.s32 	%p1, %r29, %r12;
	@%p1 bra 	$L__BB0_7;
	add.s32 	%r17, %r29, %r1;
	max.s32 	%r18, %r12, %r17;
	setp.lt.s32 	%p2, %r17, %r12;
	selp.u32 	%r19, 1, 0, %p2;
	add.s32 	%r20, %r17, %r19;
	sub.s32 	%r21, %r18, %r20;
	div.u32 	%r22, %r21, %r1;
	add.s32 	%r3, %r22, %r19;
	and.b32  	%r23, %r3, 3;
	setp.eq.s32 	%p3, %r23, 3;
	@%p3 bra 	$L__BB0_4;
	add.s32 	%r24, %r3, 1;
	and.b32  	%r25, %r24, 3;
	neg.s32 	%r27, %r25;
$L__BB0_3:
	.pragma "nounroll";
	mul.wide.s32 	%rd7, %r29, 8;
	add.s64 	%rd8, %rd1, %rd7;
	add.s64 	%rd9, %rd2, %rd7;
	add.s64 	%rd10, %rd3, %rd7;
	ld.global.f64 	%fd1, [%rd10];
	ld.global.f64 	%fd2, [%rd9];
	fma.rn.f64 	%fd3, %fd1, 0d4000000000000000, %fd2;
	st.global.f64 	[%rd8], %fd3;
	add.s32 	%r29, %r29, %r1;
	add.s32 	%r27, %r27, 1;
	setp.ne.s32 	%p4, %r27, 0;
	@%p4 bra 	$L__BB0_3;
$L__BB0_4:
	setp.lt.u32 	%p5, %r3, 3;
	@%p5 bra 	$L__BB0_7;
	mul.wide.s32 	%rd15, %r1, 8;
	shl.b32 	%r26, %r1, 2;
$L__BB0_6:
	mul.wide.s32 	%rd11, %r29, 8;
	add.s64 	%rd12, %rd3, %rd11;
	ld.global.f64 	%fd4, [%rd12];
	add.s64 	%rd13, %rd2, %rd11;
	ld.global.f64 	%fd5, [%rd13];
	fma.rn.f64 	%fd6, %fd4, 0d4000000000000000, %fd5;
	add.s64 	%rd14, %rd1, %rd11;
	st.global.f64 	[%rd14], %fd6;
	add.s64 	%rd16, %rd12, %rd15;
	ld.global.f64 	%fd7, [%rd16];
	add.s64 	%rd17, %rd13, %rd15;
	ld.global.f64 	%fd8, [%rd17];
	fma.rn.f64 	%fd9, %fd7, 0d4000000000000000, %fd8;
	add.s64 	%rd18, %rd14, %rd15;
	st.global.f64 	[%rd18], %fd9;
	add.s64 	%rd19, %rd16, %rd15;
	ld.global.f64 	%fd10, [%rd19];
	add.s64 	%rd20, %rd17, %rd15;
	ld.global.f64 	%fd11, [%rd20];
	fma.rn.f64 	%fd12, %fd10, 0d4000000000000000, %fd11;
	add.s64 	%rd21, %rd18, %rd15;
	st.global.f64 	[%rd21], %fd12;
	add.s64 	%rd22, %rd19, %rd15;
	ld.global.f64 	%fd13, [%rd22];
	add.s64 	%rd23, %rd20, %rd15;
	ld.global.f64 	%fd14, [%rd23];
	fma.rn.f64 	%fd15, %fd13, 0d4000000000000000, %fd14;
	add.s64 	%rd24, %rd21, %rd15;
	st.global.f64 	[%rd24], %fd15;
	add.s32 	%r29, %r26, %r29;
	setp.lt.s32 	%p6, %r29, %r12;
	@%p6 bra 	$L__BB0_6;
$L__BB0_7:
	ret;

}


// ===== COMPILED SASS (sm_100) =====

	.target	sm_100

	.elftype	@"ET_EXEC"


//--------------------- .note.nv.tkinfo           --------------------------
	.section	.note.nv.tkinfo,"",@"SHT_NOTE"
	.sectionflags	@"SHF_NOTE_NV_TKINFO"
	.tkinfo
        /*0018*/ 	.word	0x00000002
        /*0030*/ 	.string	""
        /*0030*/ 	.string	"ptxas"
        /*0030*/ 	.string	"Cuda compilation tools, release 13.0, V13.0.88"
        /*0030*/ 	.string	"Build cuda_13.0.r13.0/compiler.36424714_0"
        /*0030*/ 	.string	"-arch sm_100 -m 64 "



//--------------------- .note.nv.cuinfo           --------------------------
	.section	.note.nv.cuinfo,"",@"SHT_NOTE"
	.sectionflags	@"SHF_NOTE_NV_CUINFO"
        /*0018*/ 	.short	0x0002
        /*001a*/ 	.short	0x0064
        /*001c*/ 	.short	0x0082
	.zero		2


//--------------------- .nv.info                  --------------------------
	.section	.nv.info,"",@"SHT_CUDA_INFO"
	.align	4


	//----- nvinfo : EIATTR_REGCOUNT
	.align		4
        /*0000*/ 	.byte	0x04, 0x2f
        /*0002*/ 	.short	(.L_1 - .L_0)
	.align		4
.L_0:
        /*0004*/ 	.word	index@(_Z5daxpyPdS_S_i)
        /*0008*/ 	.word	0x0000001a


	//----- nvinfo : EIATTR_FRAME_SIZE
	.align		4
.L_1:
        /*000c*/ 	.byte	0x04, 0x11
        /*000e*/ 	.short	(.L_3 - .L_2)
	.align		4
.L_2:
        /*0010*/ 	.word	index@(_Z5daxpyPdS_S_i)
        /*0014*/ 	.word	0x00000000


	//----- nvinfo : EIATTR_MIN_STACK_SIZE
	.align		4
.L_3:
        /*0018*/ 	.byte	0x04, 0x12
        /*001a*/ 	.short	(.L_5 - .L_4)
	.align		4
.L_4:
        /*001c*/ 	.word	index@(_Z5daxpyPdS_S_i)
        /*0020*/ 	.word	0x00000000
.L_5:


//--------------------- .nv.compat                --------------------------
	.section	.nv.compat,"",@"SHT_CUDA_COMPAT_INFO"
	.align	4
        /*0000*/ 	.byte	0x02, 0x09, 0x00, 0x00, 0x02, 0x02, 0x01, 0x00, 0x02, 0x05, 0x05, 0x00, 0x03, 0x07, 0x01, 0x01
        /*0010*/ 	.byte	0x02, 0x03, 0x00, 0x00, 0x02, 0x06, 0x01, 0x00, 0x04, 0x0b, 0x08, 0x00, 0x01, 0x00, 0x00, 0x00
        /*0020*/ 	.byte	0x00, 0x00, 0x00, 0x00


//--------------------- .nv.info._Z5daxpyPdS_S_i  --------------------------
	.section	.nv.info._Z5daxpyPdS_S_i,"",@"SHT_CUDA_INFO"
	.sectionflags	@""
	.align	4


	//----- nvinfo : EIATTR_CUDA_API_VERSION
	.align		4
        /*0000*/ 	.byte	0x04, 0x37
        /*0002*/ 	.short	(.L_7 - .L_6)
.L_6:
        /*0004*/ 	.word	0x00000082


	//----- nvinfo : EIATTR_KPARAM_INFO
	.align		4
.L_7:
        /*0008*/ 	.byte	0x04, 0x17
        /*000a*/ 	.short	(.L_9 - .L_8)
.L_8:
        /*000c*/ 	.word	0x00000000
        /*0010*/ 	.short	0x0003
        /*0012*/ 	.short	0x0018
        /*0014*/ 	.byte	0x00, 0xf0, 0x11, 0x00


	//----- nvinfo : EIATTR_KPARAM_INFO
	.align		4
.L_9:
        /*0018*/ 	.byte	0x04, 0x17
        /*001a*/ 	.short	(.L_11 - .L_10)
.L_10:
        /*001c*/ 	.word	0x00000000
        /*0020*/ 	.short	0x0002
        /*0022*/ 	.short	0x0010
        /*0024*/ 	.byte	0x00, 0xf5, 0x21, 0x00


	//----- nvinfo : EIATTR_KPARAM_INFO
	.align		4
.L_11:
        /*0028*/ 	.byte	0x04, 0x17
        /*002a*/ 	.short	(.L_13 - .L_12)
.L_12:
        /*002c*/ 	.word	0x00000000
        /*0030*/ 	.short	0x0001
        /*0032*/ 	.short	0x0008
        /*0034*/ 	.byte	0x00, 0xf5, 0x21, 0x00


	//----- nvinfo : EIATTR_KPARAM_INFO
	.align		4
.L_13:
        /*0038*/ 	.byte	0x04, 0x17
        /*003a*/ 	.short	(.L_15 - .L_14)
.L_14:
        /*003c*/ 	.word	0x00000000
        /*0040*/ 	.short	0x0000
        /*0042*/ 	.short	0x0000
        /*0044*/ 	.byte	0x00, 0xf5, 0x21, 0x00


	//----- nvinfo : EIATTR_SPARSE_MMA_MASK
	.align		4
.L_15:
        /*0048*/ 	.byte	0x03, 0x50
        /*004a*/ 	.short	0x0000


	//----- nvinfo : EIATTR_MAXREG_COUNT
	.align		4
        /*004c*/ 	.byte	0x03, 0x1b
        /*004e*/ 	.short	0x00ff


	//----- nvinfo : EIATTR_MERCURY_ISA_VERSION
	.align		4
        /*0050*/ 	.byte	0x03, 0x5f
        /*0052*/ 	.short	0x0101


	//----- nvinfo : EIATTR_VRC_CTA_INIT_COUNT
	.align		4
        /*0054*/ 	.byte	0x02, 0x4a
	.zero		1
	.zero		1


	//----- nvinfo : EIATTR_EXIT_INSTR_OFFSETS
	.align		4
        /*0058*/ 	.byte	0x04, 0x1c
        /*005a*/ 	.short	(.L_17 - .L_16)


	//   ....[0]....
.L_16:
        /*005c*/ 	.word	0x00000090


	//   ....[1]....
        /*0060*/ 	.word	0x000003a0


	//   ....[2]....
        /*0064*/ 	.word	0x000005d0


	//----- nvinfo : EIATTR_CRS_STACK_SIZE
	.align		4
.L_17:
        /*0068*/ 	.byte	0x04, 0x1e
        /*006a*/ 	.short	(.L_19 - .L_18)
.L_18:
        /*006c*/ 	.word	0x00000000


	//----- nvinfo : EIATTR_CBANK_PARAM_SIZE
	.align		4
.L_19:
        /*0070*/ 	.byte	0x03, 0x19
        /*0072*/ 	.short	0x001c


	//----- nvinfo : EIATTR_PARAM_CBANK
	.align		4
        /*0074*/ 	.byte	0x04, 0x0a
        /*0076*/ 	.short	(.L_21 - .L_20)
	.align		4
.L_20:
        /*0078*/ 	.word	index@(.nv.constant0._Z5daxpyPdS_S_i)
        /*007c*/ 	.short	0x0380
        /*007e*/ 	.short	0x001c


	//----- nvinfo : EIATTR_SW_WAR
	.align		4
.L_21:
        /*0080*/ 	.byte	0x04, 0x36
        /*0082*/ 	.short	(.L_23 - .L_22)
.L_22:
        /*0084*/ 	.word	0x00000008
.L_23:


//--------------------- .nv.callgraph             --------------------------
	.section	.nv.callgraph,"",@"SHT_CUDA_CALLGRAPH"
	.align	4
	.sectionentsize	8
	.align		4
        /*0000*/ 	.word	0x00000000
	.align		4
        /*0004*/ 	.word	0xffffffff
	.align		4
        /*0008*/ 	.word	0x00000000
	.align		4
        /*000c*/ 	.word	0xfffffffe
	.align		4
        /*0010*/ 	.word	0x00000000
	.align		4
        /*0014*/ 	.word	0xfffffffd
	.align		4
        /*0018*/ 	.word	0x00000000
	.align		4
        /*001c*/ 	.word	0xfffffffc


//--------------------- .text._Z5daxpyPdS_S_i     --------------------------
	.section	.text._Z5daxpyPdS_S_i,"ax",@progbits
	.align	128
        .global         _Z5daxpyPdS_S_i
        .type           _Z5daxpyPdS_S_i,@function
        .size           _Z5daxpyPdS_S_i,(.L_x_5 - _Z5daxpyPdS_S_i)
        .other          _Z5daxpyPdS_S_i,@"STO_CUDA_ENTRY STV_DEFAULT"
_Z5daxpyPdS_S_i:
.text._Z5daxpyPdS_S_i:
[----:B------:R-:W-:Y:S01]  /*0000*/  LDC R1, c[0x0][0x37c] ;  /* 0x0000df00ff017b82 */ /* 0x000fe20000000800 */
[----:B------:R-:W0:Y:S01]  /*0010*/  S2R R3, SR_TID.X ;  /* 0x0000000000037919 */ /* 0x000e220000002100 */
[----:B------:R-:W1:Y:S06]  /*0020*/  LDCU UR4, c[0x0][0x370] ;  /* 0x00006e00ff0477ac */ /* 0x000e6c0008000800 */
[----:B------:R-:W0:Y:S01]  /*0030*/  S2UR UR5, SR_CTAID.X ;  /* 0x00000000000579c3 */ /* 0x000e220000002500 */
[----:B------:R-:W2:Y:S07]  /*0040*/  LDCU UR6, c[0x0][0x398] ;  /* 0x00007300ff0677ac */ /* 0x000eae0008000800 */
[----:B------:R-:W0:Y:S02]  /*0050*/  LDC R0, c[0x0][0x360] ;  /* 0x0000d800ff007b82 */ /* 0x000e240000000800 */
[----:B0-----:R-:W-:-:S02]  /*0060*/  IMAD R3, R0, UR5, R3 ;  /* 0x0000000500037c24 */ /* 0x001fc4000f8e0203 */
[----:B-1----:R-:W-:-:S03]  /*0070*/  IMAD R0, R0, UR4, RZ ;  /* 0x0000000400007c24 */ /* 0x002fc6000f8e02ff */
[----:B--2---:R-:W-:-:S13]  /*0080*/  ISETP.GE.AND P0, PT, R3, UR6, PT ;  /* 0x0000000603007c0c */ /* 0x004fda000bf06270 */
[----:B------:R-:W-:Y:S05]  /*0090*/  @P0 EXIT ;  /* 0x000000000000094d */ /* 0x000fea0003800000 */
[----:B------:R-:W0:Y:S01]  /*00a0*/  I2F.U32.RP R8, R0 ;  /* 0x0000000000087306 */ /* 0x000e220000209000 */
[C---:B------:R-:W-:Y:S01]  /*00b0*/  IMAD.IADD R2, R0.reuse, 0x1, R3 ;  /* 0x0000000100027824 */ /* 0x040fe200078e0203 */
[----:B------:R-:W-:Y:S01]  /*00c0*/  IADD3 R9, PT, PT, RZ, -R0, RZ ;  /* 0x80000000ff097210 */ /* 0x000fe20007ffe0ff */
[----:B------:R-:W1:Y:S01]  /*00d0*/  LDCU.64 UR4, c[0x0][0x358] ;  /* 0x00006b00ff0477ac */ /* 0x000e620008000a00 */
[----:B------:R-:W-:Y:S01]  /*00e0*/  ISETP.NE.U32.AND P2, PT, R0, RZ, PT ;  /* 0x000000ff0000720c */ /* 0x000fe20003f45070 */
[----:B------:R-:W-:Y:S01]  /*00f0*/  BSSY.RECONVERGENT B0, `(.L_x_0) ;  /* 0x000002a000007945 */ /* 0x000fe20003800200 */
[C---:B------:R-:W-:Y:S02]  /*0100*/  ISETP.GE.AND P0, PT, R2.reuse, UR6, PT ;  /* 0x0000000602007c0c */ /* 0x040fe4000bf06270 */
[----:B------:R-:W-:Y:S02]  /*0110*/  VIMNMX R7, PT, PT, R2, UR6, !PT ;  /* 0x0000000602077c48 */ /* 0x000fe4000ffe0100 */
[----:B------:R-:W-:-:S04]  /*0120*/  SEL R6, RZ, 0x1, P0 ;  /* 0x00000001ff067807 */ /* 0x000fc80000000000 */
[----:B------:R-:W-:Y:S01]  /*0130*/  IADD3 R7, PT, PT, R7, -R2, -R6 ;  /* 0x8000000207077210 */ /* 0x000fe20007ffe806 */
[----:B0-----:R-:W0:Y:S02]  /*0140*/  MUFU.RCP R8, R8 ;  /* 0x0000000800087308 */ /* 0x001e240000001000 */
[----:B0-----:R-:W-:-:S06]  /*0150*/  IADD3 R4, PT, PT, R8, 0xffffffe, RZ ;  /* 0x0ffffffe08047810 */ /* 0x001fcc0007ffe0ff */
[----:B------:R0:W2:Y:S02]  /*0160*/  F2I.FTZ.U32.TRUNC.NTZ R5, R4 ;  /* 0x0000000400057305 */ /* 0x0000a4000021f000 */
[----:B0-----:R-:W-:Y:S02]  /*0170*/  HFMA2 R4, -RZ, RZ, 0, 0 ;  /* 0x00000000ff047431 */ /* 0x001fe400000001ff */
[----:B--2---:R-:W-:-:S04]  /*0180*/  IMAD R9, R9, R5, RZ ;  /* 0x0000000509097224 */ /* 0x004fc800078e02ff */
[----:B------:R-:W-:-:S06]  /*0190*/  IMAD.HI.U32 R8, R5, R9, R4 ;  /* 0x0000000905087227 */ /* 0x000fcc00078e0004 */
[----:B------:R-:W-:-:S05]  /*01a0*/  IMAD.HI.U32 R5, R8, R7, RZ ;  /* 0x0000000708057227 */ /* 0x000fca00078e00ff */
[----:B------:R-:W-:-:S05]  /*01b0*/  IADD3 R2, PT, PT, -R5, RZ, RZ ;  /* 0x000000ff05027210 */ /* 0x000fca0007ffe1ff */
[----:B------:R-:W-:-:S05]  /*01c0*/  IMAD R7, R0, R2, R7 ;  /* 0x0000000200077224 */ /* 0x000fca00078e0207 */
[----:B------:R-:W-:-:S13]  /*01d0*/  ISETP.GE.U32.AND P0, PT, R7, R0, PT ;  /* 0x000000000700720c */ /* 0x000fda0003f06070 */
[----:B------:R-:W-:Y:S01]  /*01e0*/  @P0 IMAD.IADD R7, R7, 0x1, -R0 ;  /* 0x0000000107070824 */ /* 0x000fe200078e0a00 */
[----:B------:R-:W-:-:S04]  /*01f0*/  @P0 IADD3 R5, PT, PT, R5, 0x1, RZ ;  /* 0x0000000105050810 */ /* 0x000fc80007ffe0ff */
[----:B------:R-:W-:-:S13]  /*0200*/  ISETP.GE.U32.AND P1, PT, R7, R0, PT ;  /* 0x000000000700720c */ /* 0x000fda0003f26070 */
[----:B------:R-:W-:Y:S02]  /*0210*/  @P1 IADD3 R5, PT, PT, R5, 0x1, RZ ;  /* 0x0000000105051810 */ /* 0x000fe40007ffe0ff */
[----:B------:R-:W-:-:S05]  /*0220*/  @!P2 LOP3.LUT R5, RZ, R0, RZ, 0x33, !PT ;  /* 0x00000000ff05a212 */ /* 0x000fca00078e33ff */
[----:B------:R-:W-:-:S05]  /*0230*/  IMAD.IADD R2, R6, 0x1, R5 ;  /* 0x0000000106027824 */ /* 0x000fca00078e0205 */
[C---:B------:R-:W-:Y:S02]  /*0240*/  LOP3.LUT R4, R2.reuse, 0x3, RZ, 0xc0, !PT ;  /* 0x0000000302047812 */ /* 0x040fe400078ec0ff */
[----:B------:R-:W-:Y:S02]  /*0250*/  ISETP.GE.U32.AND P1, PT, R2, 0x3, PT ;  /* 0x000000030200780c */ /* 0x000fe40003f26070 */
[----:B------:R-:W-:-:S13]  /*0260*/  ISETP.NE.AND P0, PT, R4, 0x3, PT ;  /* 0x000000030400780c */ /* 0x000fda0003f05270 */
[----:B-1----:R-:W-:Y:S05]  /*0270*/  @!P0 BRA `(.L_x_1) ;  /* 0x0000000000448947 */ /* 0x002fea0003800000 */
[----:B------:R-:W0:Y:S01]  /*0280*/  LDC.64 R4, c[0x0][0x390] ;  /* 0x0000e400ff047b82 */ /* 0x000e220000000a00 */
[----:B------:R-:W-:-:S04]  /*0290*/  IADD3 R2, PT, PT, R2, 0x1, RZ ;  /* 0x0000000102027810 */ /* 0x000fc80007ffe0ff */
[----:B------:R-:W-:-:S03]  /*02a0*/  LOP3.LUT R2, R2, 0x3, RZ, 0xc0, !PT ;  /* 0x0000000302027812 */ /* 0x000fc600078ec0ff */
[----:B------:R-:W1:Y:S01]  /*02b0*/  LDC.64 R6, c[0x0][0x380] ;  /* 0x0000e000ff067b82 */ /* 0x000e620000000a00 */
[----:B------:R-:W-:-:S07]  /*02c0*/  IADD3 R2, PT, PT, -R2, RZ, RZ ;  /* 0x000000ff02027210 */ /* 0x000fce0007ffe1ff */
[----:B------:R-:W2:Y:S02]  /*02d0*/  LDC.64 R8, c[0x0][0x388] ;  /* 0x0000e200ff087b82 */ /* 0x000ea40000000a00 */
.L_x_2:
[----:B--2---:R-:W-:-:S04]  /*02e0*/  IMAD.WIDE R12, R3, 0x8, R8 ;  /* 0x00000008030c7825 */ /* 0x004fc800078e0208 */
[C---:B-1----:R-:W-:Y:S02]  /*02f0*/  IMAD.WIDE R14, R3.reuse, 0x8, R6 ;  /* 0x00000008030e7825 */ /* 0x042fe400078e0206 */
[----:B------:R-:W2:Y:S04]  /*0300*/  LDG.E.64 R12, desc[UR4][R12.64] ;  /* 0x000000040c0c7981 */ /* 0x000ea8000c1e1b00 */
[----:B------:R-:W2:Y:S01]  /*0310*/  LDG.E.64 R14, desc[UR4][R14.64] ;  /* 0x000000040e0e7981 */ /* 0x000ea2000c1e1b00 */
[----:B0--3--:R-:W-:Y:S01]  /*0320*/  IMAD.WIDE R10, R3, 0x8, R4 ;  /* 0x00000008030a7825 */ /* 0x009fe200078e0204 */
[----:B------:R-:W-:-:S03]  /*0330*/  IADD3 R3, PT, PT, R0, R3, RZ ;  /* 0x0000000300037210 */ /* 0x000fc60007ffe0ff */
[----:B------:R-:W-:-:S05]  /*0340*/  VIADD R2, R2, 0x1 ;  /* 0x0000000102027836 */ /* 0x000fca0000000000 */
[----:B------:R-:W-:Y:S01]  /*0350*/  ISETP.NE.AND P0, PT, R2, RZ, PT ;  /* 0x000000ff0200720c */ /* 0x000fe20003f05270 */
[----:B--2---:R-:W-:-:S07]  /*0360*/  DFMA R16, R14, 2, R12 ;  /* 0x400000000e10782b */ /* 0x004fce000000000c */
[----:B------:R3:W-:Y:S05]  /*0370*/  STG.E.64 desc[UR4][R10.64], R16 ;  /* 0x000000100a007986 */ /* 0x0007ea000c101b04 */
[----:B------:R-:W-:Y:S05]  /*0380*/  @P0 BRA `(.L_x_2) ;  /* 0xfffffffc00d40947 */ /* 0x000fea000383ffff */
.L_x_1:
[----:B------:R-:W-:Y:S05]  /*0390*/  BSYNC.RECONVERGENT B0 ;  /* 0x0000000000007941 */ /* 0x000fea0003800200 */
.L_x_0:
[----:B------:R-:W-:Y:S05]  /*03a0*/  @!P1 EXIT ;  /* 0x000000000000994d */ /* 0x000fea0003800000 */
.L_x_3:
[----:B0-----:R-:W0:Y:S08]  /*03b0*/  LDC.64 R4, c[0x0][0x380] ;  /* 0x0000e000ff047b82 */ /* 0x001e300000000a00 */
[----:B------:R-:W3:Y:S08]  /*03c0*/  LDC.64 R6, c[0x0][0x388] ;  /* 0x0000e200ff067b82 */ /* 0x000ef00000000a00 */
[----:B------:R-:W1:Y:S01]  /*03d0*/  LDC.64 R8, c[0x0][0x390] ;  /* 0x0000e400ff087b82 */ /* 0x000e620000000a00 */
[----:B0-----:R-:W-:-:S05]  /*03e0*/  IMAD.WIDE R14, R3, 0x8, R4 ;  /* 0x00000008030e7825 */ /* 0x001fca00078e0204 */
[----:B------:R-:W2:Y:S01]  /*03f0*/  LDG.E.64 R4, desc[UR4][R14.64] ;  /* 0x000000040e047981 */ /* 0x000ea2000c1e1b00 */
[----:B---3--:R-:W-:-:S05]  /*0400*/  IMAD.WIDE R16, R3, 0x8, R6 ;  /* 0x0000000803107825 */ /* 0x008fca00078e0206 */
[----:B------:R-:W2:Y:S01]  /*0410*/  LDG.E.64 R6, desc[UR4][R16.64] ;  /* 0x0000000410067981 */ /* 0x000ea2000c1e1b00 */
[----:B------:R-:W-:-:S04]  /*0420*/  IMAD.WIDE R10, R0, 0x8, R16 ;  /* 0x00000008000a7825 */ /* 0x000fc800078e0210 */
[----:B-1----:R-:W-:Y:S01]  /*0430*/  IMAD.WIDE R22, R3, 0x8, R8 ;  /* 0x0000000803167825 */ /* 0x002fe200078e0208 */
[----:B--2---:R-:W-:-:S03]  /*0440*/  DFMA R4, R4, 2, R6 ;  /* 0x400000000404782b */ /* 0x004fc60000000006 */
[----:B------:R-:W-:-:S04]  /*0450*/  IMAD.WIDE R6, R0, 0x8, R14 ;  /* 0x0000000800067825 */ /* 0x000fc800078e020e */
[----:B------:R0:W-:Y:S04]  /*0460*/  STG.E.64 desc[UR4][R22.64], R4 ;  /* 0x0000000416007986 */ /* 0x0001e8000c101b04 */
[----:B------:R-:W2:Y:S04]  /*0470*/  LDG.E.64 R8, desc[UR4][R6.64] ;  /* 0x0000000406087981 */ /* 0x000ea8000c1e1b00 */
[----:B------:R-:W2:Y:S01]  /*0480*/  LDG.E.64 R12, desc[UR4][R10.64] ;  /* 0x000000040a0c7981 */ /* 0x000ea2000c1e1b00 */
[----:B------:R-:W-:-:S04]  /*0490*/  IMAD.WIDE R14, R0, 0x8, R6 ;  /* 0x00000008000e7825 */ /* 0x000fc800078e0206 */
[----:B------:R-:W-:Y:S01]  /*04a0*/  IMAD.WIDE R18, R0, 0x8, R10 ;  /* 0x0000000800127825 */ /* 0x000fe200078e020a */
[----:B--2---:R-:W-:-:S03]  /*04b0*/  DFMA R8, R8, 2, R12 ;  /* 0x400000000808782b */ /* 0x004fc6000000000c */
[----:B------:R-:W-:-:S05]  /*04c0*/  IMAD.WIDE R12, R0, 0x8, R22 ;  /* 0x00000008000c7825 */ /* 0x000fca00078e0216 */
[----:B------:R1:W-:Y:S04]  /*04d0*/  STG.E.64 desc[UR4][R12.64], R8 ;  /* 0x000000080c007986 */ /* 0x0003e8000c101b04 */
[----:B------:R-:W2:Y:S04]  /*04e0*/  LDG.E.64 R16, desc[UR4][R14.64] ;  /* 0x000000040e107981 */ /* 0x000ea8000c1e1b00 */
[----:B------:R-:W2:Y:S01]  /*04f0*/  LDG.E.64 R20, desc[UR4][R18.64] ;  /* 0x0000000412147981 */ /* 0x000ea2000c1e1b00 */
[----:B0-----:R-:W-:-:S04]  /*0500*/  IMAD.WIDE R4, R0, 0x8, R12 ;  /* 0x0000000800047825 */ /* 0x001fc800078e020c */
[----:B------:R-:W-:-:S04]  /*0510*/  IMAD.WIDE R6, R0, 0x8, R14 ;  /* 0x0000000800067825 */ /* 0x000fc800078e020e */
[----:B------:R-:W-:Y:S01]  /*0520*/  IMAD.WIDE R10, R0, 0x8, R18 ;  /* 0x00000008000a7825 */ /* 0x000fe200078e0212 */
[----:B--2---:R-:W-:-:S07]  /*0530*/  DFMA R16, R16, 2, R20 ;  /* 0x400000001010782b */ /* 0x004fce0000000014 */
[----:B------:R0:W-:Y:S04]  /*0540*/  STG.E.64 desc[UR4][R4.64], R16 ;  /* 0x0000001004007986 */ /* 0x0001e8000c101b04 */
[----:B------:R-:W2:Y:S04]  /*0550*/  LDG.E.64 R6, desc[UR4][R6.64] ;  /* 0x0000000406067981 */ /* 0x000ea8000c1e1b00 */
[----:B------:R-:W2:Y:S01]  /*0560*/  LDG.E.64 R10, desc[UR4][R10.64] ;  /* 0x000000040a0a7981 */ /* 0x000ea2000c1e1b00 */
[C---:B-1----:R-:W-:Y:S01]  /*0570*/  IMAD.WIDE R8, R0.reuse, 0x8, R4 ;  /* 0x0000000800087825 */ /* 0x042fe200078e0204 */
[----:B------:R-:W-:-:S04]  /*0580*/  LEA R3, R0, R3, 0x2 ;  /* 0x0000000300037211 */ /* 0x000fc800078e10ff */
[----:B------:R-:W-:Y:S01]  /*0590*/  ISETP.GE.AND P0, PT, R3, UR6, PT ;  /* 0x0000000603007c0c */ /* 0x000fe2000bf06270 */
[----:B--2---:R-:W-:-:S07]  /*05a0*/  DFMA R20, R6, 2, R10 ;  /* 0x400000000614782b */ /* 0x004fce000000000a */
[----:B------:R0:W-:Y:S05]  /*05b0*/  STG.E.64 desc[UR4][R8.64], R20 ;  /* 0x0000001408007986 */ /* 0x0001ea000c101b04 */
[----:B------:R-:W-:Y:S05]  /*05c0*/  @!P0 BRA `(.L_x_3) ;  /* 0xfffffffc00788947 */ /* 0x000fea000383ffff */
[----:B------:R-:W-:Y:S05]  /*05d0*/  EXIT ;  /* 0x000000000000794d */ /* 0x000fea0003800000 */
.L_x_4:
[----:B------:R-:W-:-:S00]  /*05e0*/  BRA `(.L_x_4) ;  /* 0xfffffffc00fc7947 */ /* 0x000fc0000383ffff */
[----:B------:R-:W-:-:S00]  /*05f0*/  NOP ;  /* 0x0000000000007918 */ /* 0x000fc00000000000 */
        /* <DEDUP_REMOVED lines=8> */
.L_x_5:


//--------------------- .nv.shared.reserved.0     --------------------------
	.section	.nv.shared.reserved.0,"aw",@nobits
	.weak		__nv_reservedSMEM_offset_0_alias
	.size		__nv_reservedSMEM_offset_0_alias, 0, 64
	.other		__nv_reservedSMEM_offset_0_alias,@"STO_CUDA_RESERVED_SHARED STV_DEFAULT"
__nv_reservedSMEM_offset_0_alias:
	.zero		0
	.zero		64


//--------------------- .nv.constant0._Z5daxpyPdS_S_i --------------------------
	.section	.nv.constant0._Z5daxpyPdS_S_i,"a",@progbits
	.sectionflags	@""
	.align	4
.nv.constant0._Z5daxpyPdS_S_i:
	.zero		924


//--------------------- SYMBOLS --------------------------

	.type		.nv.reservedSmem.offset0,@object
	.size		.nv.reservedSmem.offset0,0x4
